//
// Generated by NVIDIA NVVM Compiler
//
// Compiler Build ID: CL-36424714
// Cuda compilation tools, release 13.0, V13.0.88
// Based on NVVM 20.0.0
//

.version 9.0
.target sm_100
.address_size 64

	// .globl	_Z14matrixMultiplyPfS_S_iiiiii

.visible .entry _Z14matrixMultiplyPfS_S_iiiiii(
	.param .u64 .ptr .align 1 _Z14matrixMultiplyPfS_S_iiiiii_param_0,
	.param .u64 .ptr .align 1 _Z14matrixMultiplyPfS_S_iiiiii_param_1,
	.param .u64 .ptr .align 1 _Z14matrixMultiplyPfS_S_iiiiii_param_2,
	.param .u32 _Z14matrixMultiplyPfS_S_iiiiii_param_3,
	.param .u32 _Z14matrixMultiplyPfS_S_iiiiii_param_4,
	.param .u32 _Z14matrixMultiplyPfS_S_iiiiii_param_5,
	.param .u32 _Z14matrixMultiplyPfS_S_iiiiii_param_6,
	.param .u32 _Z14matrixMultiplyPfS_S_iiiiii_param_7,
	.param .u32 _Z14matrixMultiplyPfS_S_iiiiii_param_8
)
{
	.reg .pred 	%p<13>;
	.reg .b32 	%r<42>;
	.reg .b32 	%f<68>;
	.reg .b64 	%rd<53>;

	ld.param.u64 	%rd7, [_Z14matrixMultiplyPfS_S_iiiiii_param_0];
	ld.param.u64 	%rd8, [_Z14matrixMultiplyPfS_S_iiiiii_param_1];
	ld.param.u64 	%rd6, [_Z14matrixMultiplyPfS_S_iiiiii_param_2];
	ld.param.u32 	%r18, [_Z14matrixMultiplyPfS_S_iiiiii_param_4];
	ld.param.u32 	%r19, [_Z14matrixMultiplyPfS_S_iiiiii_param_6];
	ld.param.u32 	%r21, [_Z14matrixMultiplyPfS_S_iiiiii_param_7];
	ld.param.u32 	%r20, [_Z14matrixMultiplyPfS_S_iiiiii_param_8];
	cvta.to.global.u64 	%rd1, %rd8;
	cvta.to.global.u64 	%rd2, %rd7;
	mov.u32 	%r22, %ctaid.y;
	mov.u32 	%r23, %ntid.y;
	mov.u32 	%r24, %tid.y;
	mad.lo.s32 	%r1, %r22, %r23, %r24;
	mov.u32 	%r25, %ctaid.x;
	mov.u32 	%r26, %ntid.x;
	mov.u32 	%r27, %tid.x;
	mad.lo.s32 	%r2, %r25, %r26, %r27;
	setp.ge.s32 	%p1, %r1, %r21;
	setp.ge.s32 	%p2, %r2, %r20;
	or.pred  	%p3, %p1, %p2;
	@%p3 bra 	$L__BB0_14;
	setp.lt.s32 	%p4, %r18, 1;
	mov.f32 	%f67, 0f00000000;
	@%p4 bra 	$L__BB0_13;
	mul.lo.s32 	%r3, %r18, %r1;
	and.b32  	%r4, %r18, 7;
	setp.lt.u32 	%p5, %r18, 8;
	mov.f32 	%f67, 0f00000000;
	mov.b32 	%r40, 0;
	@%p5 bra 	$L__BB0_5;
	and.b32  	%r40, %r18, 2147483640;
	neg.s32 	%r38, %r40;
	shl.b32 	%r7, %r19, 3;
	mul.wide.u32 	%rd9, %r3, 4;
	add.s64 	%rd10, %rd9, %rd2;
	add.s64 	%rd52, %rd10, 16;
	mov.f32 	%f67, 0f00000000;
	mul.wide.s32 	%rd13, %r19, 4;
	mov.u32 	%r37, %r2;
$L__BB0_4:
	.pragma "nounroll";
	ld.global.f32 	%f17, [%rd52+-16];
	mul.wide.s32 	%rd11, %r37, 4;
	add.s64 	%rd12, %rd1, %rd11;
	ld.global.f32 	%f18, [%rd12];
	fma.rn.f32 	%f19, %f17, %f18, %f67;
	ld.global.f32 	%f20, [%rd52+-12];
	add.s64 	%rd14, %rd12, %rd13;
	ld.global.f32 	%f21, [%rd14];
	fma.rn.f32 	%f22, %f20, %f21, %f19;
	ld.global.f32 	%f23, [%rd52+-8];
	add.s64 	%rd15, %rd14, %rd13;
	ld.global.f32 	%f24, [%rd15];
	fma.rn.f32 	%f25, %f23, %f24, %f22;
	ld.global.f32 	%f26, [%rd52+-4];
	add.s64 	%rd16, %rd15, %rd13;
	ld.global.f32 	%f27, [%rd16];
	fma.rn.f32 	%f28, %f26, %f27, %f25;
	ld.global.f32 	%f29, [%rd52];
	add.s64 	%rd17, %rd16, %rd13;
	ld.global.f32 	%f30, [%rd17];
	fma.rn.f32 	%f31, %f29, %f30, %f28;
	ld.global.f32 	%f32, [%rd52+4];
	add.s64 	%rd18, %rd17, %rd13;
	ld.global.f32 	%f33, [%rd18];
	fma.rn.f32 	%f34, %f32, %f33, %f31;
	ld.global.f32 	%f35, [%rd52+8];
	add.s64 	%rd19, %rd18, %rd13;
	ld.global.f32 	%f36, [%rd19];
	fma.rn.f32 	%f37, %f35, %f36, %f34;
	ld.global.f32 	%f38, [%rd52+12];
	add.s64 	%rd20, %rd19, %rd13;
	ld.global.f32 	%f39, [%rd20];
	fma.rn.f32 	%f67, %f38, %f39, %f37;
	add.s32 	%r38, %r38, 8;
	add.s32 	%r37, %r37, %r7;
	add.s64 	%rd52, %rd52, 32;
	setp.ne.s32 	%p6, %r38, 0;
	@%p6 bra 	$L__BB0_4;
$L__BB0_5:
	setp.eq.s32 	%p7, %r4, 0;
	@%p7 bra 	$L__BB0_13;
	and.b32  	%r13, %r18, 3;
	setp.lt.u32 	%p8, %r4, 4;
	@%p8 bra 	$L__BB0_8;
	add.s32 	%r29, %r40, %r3;
	mul.wide.u32 	%rd21, %r29, 4;
	add.s64 	%rd22, %rd2, %rd21;
	ld.global.f32 	%f41, [%rd22];
	mad.lo.s32 	%r30, %r40, %r19, %r2;
	mul.wide.s32 	%rd23, %r30, 4;
	add.s64 	%rd24, %rd1, %rd23;
	ld.global.f32 	%f42, [%rd24];
	fma.rn.f32 	%f43, %f41, %f42, %f67;
	cvt.u64.u32 	%rd25, %r3;
	cvt.u64.u32 	%rd26, %r40;
	add.s64 	%rd27, %rd26, %rd25;
	shl.b64 	%rd28, %rd27, 2;
	add.s64 	%rd29, %rd2, %rd28;
	ld.global.f32 	%f44, [%rd29+4];
	mul.wide.s32 	%rd30, %r19, 4;
	add.s64 	%rd31, %rd24, %rd30;
	ld.global.f32 	%f45, [%rd31];
	fma.rn.f32 	%f46, %f44, %f45, %f43;
	ld.global.f32 	%f47, [%rd29+8];
	add.s64 	%rd32, %rd31, %rd30;
	ld.global.f32 	%f48, [%rd32];
	fma.rn.f32 	%f49, %f47, %f48, %f46;
	ld.global.f32 	%f50, [%rd29+12];
	add.s64 	%rd33, %rd32, %rd30;
	ld.global.f32 	%f51, [%rd33];
	fma.rn.f32 	%f67, %f50, %f51, %f49;
	add.s32 	%r40, %r40, 4;
$L__BB0_8:
	setp.eq.s32 	%p9, %r13, 0;
	@%p9 bra 	$L__BB0_13;
	setp.eq.s32 	%p10, %r13, 1;
	@%p10 bra 	$L__BB0_11;
	add.s32 	%r31, %r40, %r3;
	mul.wide.u32 	%rd34, %r31, 4;
	add.s64 	%rd35, %rd2, %rd34;
	ld.global.f32 	%f53, [%rd35];
	mad.lo.s32 	%r32, %r40, %r19, %r2;
	mul.wide.s32 	%rd36, %r32, 4;
	add.s64 	%rd37, %rd1, %rd36;
	ld.global.f32 	%f54, [%rd37];
	fma.rn.f32 	%f55, %f53, %f54, %f67;
	cvt.u64.u32 	%rd38, %r3;
	cvt.u64.u32 	%rd39, %r40;
	add.s64 	%rd40, %rd39, %rd38;
	shl.b64 	%rd41, %rd40, 2;
	add.s64 	%rd42, %rd2, %rd41;
	ld.global.f32 	%f56, [%rd42+4];
	mul.wide.s32 	%rd43, %r19, 4;
	add.s64 	%rd44, %rd37, %rd43;
	ld.global.f32 	%f57, [%rd44];
	fma.rn.f32 	%f67, %f56, %f57, %f55;
	add.s32 	%r40, %r40, 2;
$L__BB0_11:
	and.b32  	%r33, %r18, 1;
	setp.eq.b32 	%p11, %r33, 1;
	not.pred 	%p12, %p11;
	@%p12 bra 	$L__BB0_13;
	add.s32 	%r34, %r40, %r3;
	mul.wide.u32 	%rd45, %r34, 4;
	add.s64 	%rd46, %rd2, %rd45;
	ld.global.f32 	%f58, [%rd46];
	mad.lo.s32 	%r35, %r40, %r19, %r2;
	mul.wide.s32 	%rd47, %r35, 4;
	add.s64 	%rd48, %rd1, %rd47;
	ld.global.f32 	%f59, [%rd48];
	fma.rn.f32 	%f67, %f58, %f59, %f67;
$L__BB0_13:
	mad.lo.s32 	%r36, %r20, %r1, %r2;
	cvta.to.global.u64 	%rd49, %rd6;
	mul.wide.s32 	%rd50, %r36, 4;
	add.s64 	%rd51, %rd49, %rd50;
	st.global.f32 	[%rd51], %f67;
$L__BB0_14:
	ret;

}


// ===== COMPILED SASS (sm_100) =====

	.target	sm_100

	.elftype	@"ET_EXEC"


//--------------------- .note.nv.tkinfo           --------------------------
	.section	.note.nv.tkinfo,"",@"SHT_NOTE"
	.sectionflags	@"SHF_NOTE_NV_TKINFO"
	.tkinfo
        /*0018*/ 	.word	0x00000002
        /*0030*/ 	.string	""
        /*0030*/ 	.string	"ptxas"
        /*0030*/ 	.string	"Cuda compilation tools, release 13.0, V13.0.88"
        /*0030*/ 	.string	"Build cuda_13.0.r13.0/compiler.36424714_0"
        /*0030*/ 	.string	"-arch sm_100 -m 64 "



//--------------------- .note.nv.cuinfo           --------------------------
	.section	.note.nv.cuinfo,"",@"SHT_NOTE"
	.sectionflags	@"SHF_NOTE_NV_CUINFO"
        /*0018*/ 	.short	0x0002
        /*001a*/ 	.short	0x0064
        /*001c*/ 	.short	0x0082
	.zero		2


//--------------------- .nv.info                  --------------------------
	.section	.nv.info,"",@"SHT_CUDA_INFO"
	.align	4


	//----- nvinfo : EIATTR_REGCOUNT
	.align		4
        /*0000*/ 	.byte	0x04, 0x2f
        /*0002*/ 	.short	(.L_1 - .L_0)
	.align		4
.L_0:
        /*0004*/ 	.word	index@(_Z14matrixMultiplyPfS_S_iiiiii)
        /*0008*/ 	.word	0x00000020


	//----- nvinfo : EIATTR_FRAME_SIZE
	.align		4
.L_1:
        /*000c*/ 	.byte	0x04, 0x11
        /*000e*/ 	.short	(.L_3 - .L_2)
	.align		4
.L_2:
        /*0010*/ 	.word	index@(_Z14matrixMultiplyPfS_S_iiiiii)
        /*0014*/ 	.word	0x00000000


	//----- nvinfo : EIATTR_MIN_STACK_SIZE
	.align		4
.L_3:
        /*0018*/ 	.byte	0x04, 0x12
        /*001a*/ 	.short	(.L_5 - .L_4)
	.align		4
.L_4:
        /*001c*/ 	.word	index@(_Z14matrixMultiplyPfS_S_iiiiii)
        /*0020*/ 	.word	0x00000000
.L_5:


//--------------------- .nv.compat                --------------------------
	.section	.nv.compat,"",@"SHT_CUDA_COMPAT_INFO"
	.align	4
        /*0000*/ 	.byte	0x02, 0x09, 0x00, 0x00, 0x02, 0x02, 0x01, 0x00, 0x02, 0x05, 0x05, 0x00, 0x03, 0x07, 0x01, 0x01
        /*0010*/ 	.byte	0x02, 0x03, 0x00, 0x00, 0x02, 0x06, 0x01, 0x00, 0x04, 0x0b, 0x08, 0x00, 0x09, 0x00, 0x00, 0x00
        /*0020*/ 	.byte	0x00, 0x00, 0x00, 0x00


//--------------------- .nv.info._Z14matrixMultiplyPfS_S_iiiiii --------------------------
	.section	.nv.info._Z14matrixMultiplyPfS_S_iiiiii,"",@"SHT_CUDA_INFO"
	.sectionflags	@""
	.align	4


	//----- nvinfo : EIATTR_CUDA_API_VERSION
	.align		4
        /*0000*/ 	.byte	0x04, 0x37
        /*0002*/ 	.short	(.L_7 - .L_6)
.L_6:
        /*0004*/ 	.word	0x00000082


	//----- nvinfo : EIATTR_KPARAM_INFO
	.align		4
.L_7:
        /*0008*/ 	.byte	0x04, 0x17
        /*000a*/ 	.short	(.L_9 - .L_8)
.L_8:
        /*000c*/ 	.word	0x00000000
        /*0010*/ 	.short	0x0008
        /*0012*/ 	.short	0x002c
        /*0014*/ 	.byte	0x00, 0xf0, 0x11, 0x00


	//----- nvinfo : EIATTR_KPARAM_INFO
	.align		4
.L_9:
        /*0018*/ 	.byte	0x04, 0x17
        /*001a*/ 	.short	(.L_11 - .L_10)
.L_10:
        /*001c*/ 	.word	0x00000000
        /*0020*/ 	.short	0x0007
        /*0022*/ 	.short	0x0028
        /*0024*/ 	.byte	0x00, 0xf0, 0x11, 0x00


	//----- nvinfo : EIATTR_KPARAM_INFO
	.align		4
.L_11:
        /*0028*/ 	.byte	0x04, 0x17
        /*002a*/ 	.short	(.L_13 - .L_12)
.L_12:
        /*002c*/ 	.word	0x00000000
        /*0030*/ 	.short	0x0006
        /*0032*/ 	.short	0x0024
        /*0034*/ 	.byte	0x00, 0xf0, 0x11, 0x00


	//----- nvinfo : EIATTR_KPARAM_INFO
	.align		4
.L_13:
        /*0038*/ 	.byte	0x04, 0x17
        /*003a*/ 	.short	(.L_15 - .L_14)
.L_14:
        /*003c*/ 	.word	0x00000000
        /*0040*/ 	.short	0x0005
        /*0042*/ 	.short	0x0020
        /*0044*/ 	.byte	0x00, 0xf0, 0x11, 0x00


	//----- nvinfo : EIATTR_KPARAM_INFO
	.align		4
.L_15:
        /*0048*/ 	.byte	0x04, 0x17
        /*004a*/ 	.short	(.L_17 - .L_16)
.L_16:
        /*004c*/ 	.word	0x00000000
        /*0050*/ 	.short	0x0004
        /*0052*/ 	.short	0x001c
        /*0054*/ 	.byte	0x00, 0xf0, 0x11, 0x00


	//----- nvinfo : EIATTR_KPARAM_INFO
	.align		4
.L_17:
        /*0058*/ 	.byte	0x04, 0x17
        /*005a*/ 	.short	(.L_19 - .L_18)
.L_18:
        /*005c*/ 	.word	0x00000000
        /*0060*/ 	.short	0x0003
        /*0062*/ 	.short	0x0018
        /*0064*/ 	.byte	0x00, 0xf0, 0x11, 0x00


	//----- nvinfo : EIATTR_KPARAM_INFO
	.align		4
.L_19:
        /*0068*/ 	.byte	0x04, 0x17
        /*006a*/ 	.short	(.L_21 - .L_20)
.L_20:
        /*006c*/ 	.word	0x00000000
        /*0070*/ 	.short	0x0002
        /*0072*/ 	.short	0x0010
        /*0074*/ 	.byte	0x00, 0xf5, 0x21, 0x00


	//----- nvinfo : EIATTR_KPARAM_INFO
	.align		4
.L_21:
        /*0078*/ 	.byte	0x04, 0x17
        /*007a*/ 	.short	(.L_23 - .L_22)
.L_22:
        /*007c*/ 	.word	0x00000000
        /*0080*/ 	.short	0x0001
        /*0082*/ 	.short	0x0008
        /*0084*/ 	.byte	0x00, 0xf5, 0x21, 0x00


	//----- nvinfo : EIATTR_KPARAM_INFO
	.align		4
.L_23:
        /*0088*/ 	.byte	0x04, 0x17
        /*008a*/ 	.short	(.L_25 - .L_24)
.L_24:
        /*008c*/ 	.word	0x00000000
        /*0090*/ 	.short	0x0000
        /*0092*/ 	.short	0x0000
        /*0094*/ 	.byte	0x00, 0xf5, 0x21, 0x00


	//----- nvinfo : EIATTR_SPARSE_MMA_MASK
	.align		4
.L_25:
        /*0098*/ 	.byte	0x03, 0x50
        /*009a*/ 	.short	0x0000


	//----- nvinfo : EIATTR_MAXREG_COUNT
	.align		4
        /*009c*/ 	.byte	0x03, 0x1b
        /*009e*/ 	.short	0x00ff


	//----- nvinfo : EIATTR_MERCURY_ISA_VERSION
	.align		4
        /*00a0*/ 	.byte	0x03, 0x5f
        /*00a2*/ 	.short	0x0101


	//----- nvinfo : EIATTR_VRC_CTA_INIT_COUNT
	.align		4
        /*00a4*/ 	.byte	0x02, 0x4a
	.zero		1
	.zero		1


	//----- nvinfo : EIATTR_EXIT_INSTR_OFFSETS
	.align		4
        /*00a8*/ 	.byte	0x04, 0x1c
        /*00aa*/ 	.short	(.L_27 - .L_26)


	//   ....[0]....
.L_26:
        /*00ac*/ 	.word	0x000000c0


	//   ....[1]....
        /*00b0*/ 	.word	0x00000920


	//----- nvinfo : EIATTR_CBANK_PARAM_SIZE
	.align		4
.L_27:
        /*00b4*/ 	.byte	0x03, 0x19
        /*00b6*/ 	.short	0x0030


	//----- nvinfo : EIATTR_PARAM_CBANK
	.align		4
        /*00b8*/ 	.byte	0x04, 0x0a
        /*00ba*/ 	.short	(.L_29 - .L_28)
	.align		4
.L_28:
        /*00bc*/ 	.word	index@(.nv.constant0._Z14matrixMultiplyPfS_S_iiiiii)
        /*00c0*/ 	.short	0x0380
        /*00c2*/ 	.short	0x0030


	//----- nvinfo : EIATTR_SW_WAR
	.align		4
.L_29:
        /*00c4*/ 	.byte	0x04, 0x36
        /*00c6*/ 	.short	(.L_31 - .L_30)
.L_30:
        /*00c8*/ 	.word	0x00000008
.L_31:


//--------------------- .nv.callgraph             --------------------------
	.section	.nv.callgraph,"",@"SHT_CUDA_CALLGRAPH"
	.align	4
	.sectionentsize	8
	.align		4
        /*0000*/ 	.word	0x00000000
	.align		4
        /*0004*/ 	.word	0xffffffff
	.align		4
        /*0008*/ 	.word	0x00000000
	.align		4
        /*000c*/ 	.word	0xfffffffe
	.align		4
        /*0010*/ 	.word	0x00000000
	.align		4
        /*0014*/ 	.word	0xfffffffd
	.align		4
        /*0018*/ 	.word	0x00000000
	.align		4
        /*001c*/ 	.word	0xfffffffc


//--------------------- .text._Z14matrixMultiplyPfS_S_iiiiii --------------------------
	.section	.text._Z14matrixMultiplyPfS_S_iiiiii,"ax",@progbits
	.align	128
        .global         _Z14matrixMultiplyPfS_S_iiiiii
        .type           _Z14matrixMultiplyPfS_S_iiiiii,@function
        .size           _Z14matrixMultiplyPfS_S_iiiiii,(.L_x_5 - _Z14matrixMultiplyPfS_S_iiiiii)
        .other          _Z14matrixMultiplyPfS_S_iiiiii,@"STO_CUDA_ENTRY STV_DEFAULT"
_Z14matrixMultiplyPfS_S_iiiiii:
.text._Z14matrixMultiplyPfS_S_iiiiii:
[----:B------:R-:W-:Y:S01]  /*0000*/  LDC R1, c[0x0][0x37c] ;  /* 0x0000df00ff017b82 */ /* 0x000fe20000000800 */
[----:B------:R-:W0:Y:S07]  /*0010*/  S2R R3, SR_TID.X ;  /* 0x0000000000037919 */ /* 0x000e2e0000002100 */
[----:B------:R-:W1:Y:S01]  /*0020*/  LDC R17, c[0x0][0x364] ;  /* 0x0000d900ff117b82 */ /* 0x000e620000000800 */
[----:B------:R-:W2:Y:S01]  /*0030*/  LDCU.64 UR6, c[0x0][0x3a8] ;  /* 0x00007500ff0677ac */ /* 0x000ea20008000a00 */
[----:B------:R-:W1:Y:S06]  /*0040*/  S2R R2, SR_TID.Y ;  /* 0x0000000000027919 */ /* 0x000e6c0000002200 */
[----:B------:R-:W0:Y:S08]  /*0050*/  S2UR UR5, SR_CTAID.X ;  /* 0x00000000000579c3 */ /* 0x000e300000002500 */
[----:B------:R-:W0:Y:S08]  /*0060*/  LDC R0, c[0x0][0x360] ;  /* 0x0000d800ff007b82 */ /* 0x000e300000000800 */
[----:B------:R-:W1:Y:S01]  /*0070*/  S2UR UR4, SR_CTAID.Y ;  /* 0x00000000000479c3 */ /* 0x000e620000002600 */
[----:B0-----:R-:W-:-:S05]  /*0080*/  IMAD R0, R0, UR5, R3 ;  /* 0x0000000500007c24 */ /* 0x001fca000f8e0203 */
[----:B--2---:R-:W-:Y:S01]  /*0090*/  ISETP.GE.AND P0, PT, R0, UR7, PT ;  /* 0x0000000700007c0c */ /* 0x004fe2000bf06270 */
[----:B-1----:R-:W-:-:S05]  /*00a0*/  IMAD R17, R17, UR4, R2 ;  /* 0x0000000411117c24 */ /* 0x002fca000f8e0202 */
[----:B------:R-:W-:-:S13]  /*00b0*/  ISETP.GE.OR P0, PT, R17, UR6, P0 ;  /* 0x0000000611007c0c */ /* 0x000fda0008706670 */
[----:B------:R-:W-:Y:S05]  /*00c0*/  @P0 EXIT ;  /* 0x000000000000094d */ /* 0x000fea0003800000 */
[----:B------:R-:W0:Y:S01]  /*00d0*/  LDC R16, c[0x0][0x39c] ;  /* 0x0000e700ff107b82 */ /* 0x000e220000000800 */
[----:B------:R-:W1:Y:S01]  /*00e0*/  LDCU.64 UR4, c[0x0][0x358] ;  /* 0x00006b00ff0477ac */ /* 0x000e620008000a00 */
[----:B------:R-:W-:Y:S01]  /*00f0*/  HFMA2 R29, -RZ, RZ, 0, 0 ;  /* 0x00000000ff1d7431 */ /* 0x000fe200000001ff */
[----:B0-----:R-:W-:-:S13]  /*0100*/  ISETP.GE.AND P0, PT, R16, 0x1, PT ;  /* 0x000000011000780c */ /* 0x001fda0003f06270 */
[----:B-1----:R-:W-:Y:S05]  /*0110*/  @!P0 BRA `(.L_x_0) ;  /* 0x0000000400f08947 */ /* 0x002fea0003800000 */
[C---:B------:R-:W-:Y:S01]  /*0120*/  ISETP.GE.U32.AND P1, PT, R16.reuse, 0x8, PT ;  /* 0x000000081000780c */ /* 0x040fe20003f26070 */
[----:B------:R-:W-:Y:S01]  /*0130*/  IMAD R19, R17, R16, RZ ;  /* 0x0000001011137224 */ /* 0x000fe200078e02ff */
[----:B------:R-:W-:Y:S02]  /*0140*/  LOP3.LUT R24, R16, 0x7, RZ, 0xc0, !PT ;  /* 0x0000000710187812 */ /* 0x000fe400078ec0ff */
[----:B------:R-:W-:Y:S02]  /*0150*/  MOV R29, RZ ;  /* 0x000000ff001d7202 */ /* 0x000fe40000000f00 */
[----:B------:R-:W-:Y:S02]  /*0160*/  ISETP.NE.AND P0, PT, R24, RZ, PT ;  /* 0x000000ff1800720c */ /* 0x000fe40003f05270 */
[----:B------:R-:W-:-:S05]  /*0170*/  MOV R20, RZ ;  /* 0x000000ff00147202 */ /* 0x000fca0000000f00 */
[----:B------:R-:W-:Y:S06]  /*0180*/  @!P1 BRA `(.L_x_1) ;  /* 0x0000000000c89947 */ /* 0x000fec0003800000 */
[----:B------:R-:W0:Y:S01]  /*0190*/  LDC.64 R2, c[0x0][0x380] ;  /* 0x0000e000ff027b82 */ /* 0x000e220000000a00 */
[----:B------:R-:W-:Y:S02]  /*01a0*/  LOP3.LUT R20, R16, 0x7ffffff8, RZ, 0xc0, !PT ;  /* 0x7ffffff810147812 */ /* 0x000fe400078ec0ff */
[----:B------:R-:W-:Y:S02]  /*01b0*/  MOV R29, RZ ;  /* 0x000000ff001d7202 */ /* 0x000fe40000000f00 */
[----:B------:R-:W-:Y:S02]  /*01c0*/  MOV R21, R0 ;  /* 0x0000000000157202 */ /* 0x000fe40000000f00 */
[----:B------:R-:W-:Y:S01]  /*01d0*/  IADD3 R18, PT, PT, -R20, RZ, RZ ;  /* 0x000000ff14127210 */ /* 0x000fe20007ffe1ff */
[----:B0-----:R-:W-:-:S03]  /*01e0*/  IMAD.WIDE.U32 R2, R19, 0x4, R2 ;  /* 0x0000000413027825 */ /* 0x001fc600078e0002 */
[----:B------:R-:W-:-:S04]  /*01f0*/  IADD3 R5, P1, PT, R2, 0x10, RZ ;  /* 0x0000001002057810 */ /* 0x000fc80007f3e0ff */
[----:B------:R-:W-:-:S09]  /*0200*/  IADD3.X R4, PT, PT, RZ, R3, RZ, P1, !PT ;  /* 0x00000003ff047210 */ /* 0x000fd20000ffe4ff */
.L_x_2:
[----:B------:R-:W0:Y:S01]  /*0210*/  LDC.64 R14, c[0x0][0x388] ;  /* 0x0000e200ff0e7b82 */ /* 0x000e220000000a00 */
[----:B------:R-:W-:Y:S02]  /*0220*/  MOV R2, R5 ;  /* 0x0000000500027202 */ /* 0x000fe40000000f00 */
[----:B------:R-:W-:-:S05]  /*0230*/  MOV R3, R4 ;  /* 0x0000000400037202 */ /* 0x000fca0000000f00 */
[----:B------:R-:W2:Y:S01]  /*0240*/  LDG.E R12, desc[UR4][R2.64+-0x10] ;  /* 0xfffff004020c7981 */ /* 0x000ea2000c1e1900 */
[----:B------:R-:W1:Y:S03]  /*0250*/  LDC R23, c[0x0][0x3a4] ;  /* 0x0000e900ff177b82 */ /* 0x000e660000000800 */
[----:B------:R-:W3:Y:S04]  /*0260*/  LDG.E R22, desc[UR4][R2.64+-0xc] ;  /* 0xfffff40402167981 */ /* 0x000ee8000c1e1900 */
[----:B------:R-:W4:Y:S04]  /*0270*/  LDG.E R27, desc[UR4][R2.64+-0x8] ;  /* 0xfffff804021b7981 */ /* 0x000f28000c1e1900 */
[----:B------:R-:W5:Y:S01]  /*0280*/  LDG.E R26, desc[UR4][R2.64+-0x4] ;  /* 0xfffffc04021a7981 */ /* 0x000f62000c1e1900 */
[----:B0-----:R-:W-:-:S05]  /*0290*/  IMAD.WIDE R14, R21, 0x4, R14 ;  /* 0x00000004150e7825 */ /* 0x001fca00078e020e */
[----:B------:R1:W2:Y:S02]  /*02a0*/  LDG.E R13, desc[UR4][R14.64] ;  /* 0x000000040e0d7981 */ /* 0x0002a4000c1e1900 */
[----:B-1----:R-:W-:-:S05]  /*02b0*/  IMAD.WIDE R14, R23, 0x4, R14 ;  /* 0x00000004170e7825 */ /* 0x002fca00078e020e */
[----:B------:R0:W3:Y:S01]  /*02c0*/  LDG.E R25, desc[UR4][R14.64] ;  /* 0x000000040e197981 */ /* 0x0000e2000c1e1900 */
[----:B------:R-:W-:-:S04]  /*02d0*/  IMAD.WIDE R10, R23, 0x4, R14 ;  /* 0x00000004170a7825 */ /* 0x000fc800078e020e */
[C---:B------:R-:W-:Y:S02]  /*02e0*/  IMAD.WIDE R8, R23.reuse, 0x4, R10 ;  /* 0x0000000417087825 */ /* 0x040fe400078e020a */
[----:B------:R-:W4:Y:S02]  /*02f0*/  LDG.E R10, desc[UR4][R10.64] ;  /* 0x000000040a0a7981 */ /* 0x000f24000c1e1900 */
[C---:B------:R-:W-:Y:S02]  /*0300*/  IMAD.WIDE R4, R23.reuse, 0x4, R8 ;  /* 0x0000000417047825 */ /* 0x040fe400078e0208 */
[----:B------:R-:W5:Y:S02]  /*0310*/  LDG.E R9, desc[UR4][R8.64] ;  /* 0x0000000408097981 */ /* 0x000f64000c1e1900 */
[C---:B------:R-:W-:Y:S02]  /*0320*/  IMAD.WIDE R6, R23.reuse, 0x4, R4 ;  /* 0x0000000417067825 */ /* 0x040fe400078e0204 */
[----:B------:R-:W5:Y:S04]  /*0330*/  LDG.E R11, desc[UR4][R2.64+0x4] ;  /* 0x00000404020b7981 */ /* 0x000f68000c1e1900 */
[----:B------:R-:W5:Y:S04]  /*0340*/  LDG.E R4, desc[UR4][R4.64] ;  /* 0x0000000404047981 */ /* 0x000f68000c1e1900 */
[----:B------:R-:W5:Y:S04]  /*0350*/  LDG.E R8, desc[UR4][R2.64+0xc] ;  /* 0x00000c0402087981 */ /* 0x000f68000c1e1900 */
[----:B------:R-:W5:Y:S01]  /*0360*/  LDG.E R5, desc[UR4][R2.64] ;  /* 0x0000000402057981 */ /* 0x000f62000c1e1900 */
[----:B--2---:R-:W-:Y:S01]  /*0370*/  FFMA R29, R12, R13, R29 ;  /* 0x0000000d0c1d7223 */ /* 0x004fe2000000001d */
[----:B------:R-:W-:-:S02]  /*0380*/  IMAD.WIDE R12, R23, 0x4, R6 ;  /* 0x00000004170c7825 */ /* 0x000fc400078e0206 */
[----:B------:R-:W2:Y:S02]  /*0390*/  LDG.E R6, desc[UR4][R6.64] ;  /* 0x0000000406067981 */ /* 0x000ea4000c1e1900 */
[----:B0-----:R-:W-:Y:S02]  /*03a0*/  IMAD.WIDE R14, R23, 0x4, R12 ;  /* 0x00000004170e7825 */ /* 0x001fe400078e020c */
[----:B------:R-:W2:Y:S04]  /*03b0*/  LDG.E R28, desc[UR4][R12.64] ;  /* 0x000000040c1c7981 */ /* 0x000ea8000c1e1900 */
[----:B------:R-:W2:Y:S04]  /*03c0*/  LDG.E R7, desc[UR4][R2.64+0x8] ;  /* 0x0000080402077981 */ /* 0x000ea8000c1e1900 */
[----:B------:R-:W2:Y:S01]  /*03d0*/  LDG.E R15, desc[UR4][R14.64] ;  /* 0x000000040e0f7981 */ /* 0x000ea2000c1e1900 */
[----:B---3--:R-:W-:Y:S01]  /*03e0*/  FFMA R22, R22, R25, R29 ;  /* 0x0000001916167223 */ /* 0x008fe2000000001d */
[----:B------:R-:W-:-:S03]  /*03f0*/  IADD3 R18, PT, PT, R18, 0x8, RZ ;  /* 0x0000000812127810 */ /* 0x000fc60007ffe0ff */
[----:B----4-:R-:W-:Y:S01]  /*0400*/  FFMA R27, R27, R10, R22 ;  /* 0x0000000a1b1b7223 */ /* 0x010fe20000000016 */
[----:B------:R-:W-:-:S03]  /*0410*/  ISETP.NE.AND P1, PT, R18, RZ, PT ;  /* 0x000000ff1200720c */ /* 0x000fc60003f25270 */
[----:B-----5:R-:W-:Y:S01]  /*0420*/  FFMA R26, R26, R9, R27 ;  /* 0x000000091a1a7223 */ /* 0x020fe2000000001b */
[----:B------:R-:W-:-:S03]  /*0430*/  LEA R21, R23, R21, 0x3 ;  /* 0x0000001517157211 */ /* 0x000fc600078e18ff */
[----:B------:R-:W-:Y:S01]  /*0440*/  FFMA R4, R5, R4, R26 ;  /* 0x0000000405047223 */ /* 0x000fe2000000001a */
[----:B------:R-:W-:-:S03]  /*0450*/  IADD3 R5, P2, PT, R2, 0x20, RZ ;  /* 0x0000002002057810 */ /* 0x000fc60007f5e0ff */
[----:B--2---:R-:W-:-:S04]  /*0460*/  FFMA R4, R11, R6, R4 ;  /* 0x000000060b047223 */ /* 0x004fc80000000004 */
[----:B------:R-:W-:Y:S01]  /*0470*/  FFMA R7, R7, R28, R4 ;  /* 0x0000001c07077223 */ /* 0x000fe20000000004 */
[----:B------:R-:W-:-:S03]  /*0480*/  IADD3.X R4, PT, PT, RZ, R3, RZ, P2, !PT ;  /* 0x00000003ff047210 */ /* 0x000fc600017fe4ff */
[----:B------:R-:W-:Y:S01]  /*0490*/  FFMA R29, R8, R15, R7 ;  /* 0x0000000f081d7223 */ /* 0x000fe20000000007 */
[----:B------:R-:W-:Y:S06]  /*04a0*/  @P1 BRA `(.L_x_2) ;  /* 0xfffffffc00581947 */ /* 0x000fec000383ffff */
.L_x_1:
[----:B------:R-:W-:Y:S05]  /*04b0*/  @!P0 BRA `(.L_x_0) ;  /* 0x0000000400088947 */ /* 0x000fea0003800000 */
[----:B------:R-:W-:Y:S02]  /*04c0*/  ISETP.GE.U32.AND P1, PT, R24, 0x4, PT ;  /* 0x000000041800780c */ /* 0x000fe40003f26070 */
[----:B------:R-:W-:-:S04]  /*04d0*/  LOP3.LUT R14, R16, 0x3, RZ, 0xc0, !PT ;  /* 0x00000003100e7812 */ /* 0x000fc800078ec0ff */
[----:B------:R-:W-:-:S07]  /*04e0*/  ISETP.NE.AND P0, PT, R14, RZ, PT ;  /* 0x000000ff0e00720c */ /* 0x000fce0003f05270 */
[----:B------:R-:W-:Y:S06]  /*04f0*/  @!P1 BRA `(.L_x_3) ;  /* 0x0000000000709947 */ /* 0x000fec0003800000 */
[----:B------:R-:W0:Y:S01]  /*0500*/  LDC R11, c[0x0][0x3a4] ;  /* 0x0000e900ff0b7b82 */ /* 0x000e220000000800 */
[----:B------:R-:W1:Y:S01]  /*0510*/  LDCU.64 UR8, c[0x0][0x380] ;  /* 0x00007000ff0877ac */ /* 0x000e620008000a00 */
[CC--:B------:R-:W-:Y:S02]  /*0520*/  IADD3 R3, PT, PT, R19.reuse, R20.reuse, RZ ;  /* 0x0000001413037210 */ /* 0x0c0fe40007ffe0ff */
[----:B------:R-:W-:-:S04]  /*0530*/  IADD3 R8, P1, PT, R19, R20, RZ ;  /* 0x0000001413087210 */ /* 0x000fc80007f3e0ff */
[----:B------:R-:W2:Y:S08]  /*0540*/  LDC.64 R4, c[0x0][0x388] ;  /* 0x0000e200ff047b82 */ /* 0x000eb00000000a00 */
[----:B------:R-:W3:Y:S01]  /*0550*/  LDC.64 R12, c[0x0][0x380] ;  /* 0x0000e000ff0c7b82 */ /* 0x000ee20000000a00 */
[----:B0-----:R-:W-:-:S04]  /*0560*/  IMAD R7, R20, R11, R0 ;  /* 0x0000000b14077224 */ /* 0x001fc800078e0200 */
[----:B--2---:R-:W-:-:S04]  /*0570*/  IMAD.WIDE R4, R7, 0x4, R4 ;  /* 0x0000000407047825 */ /* 0x004fc800078e0204 */
[----:B------:R-:W-:Y:S02]  /*0580*/  IMAD.WIDE R6, R11, 0x4, R4 ;  /* 0x000000040b067825 */ /* 0x000fe400078e0204 */
[----:B------:R-:W2:Y:S02]  /*0590*/  LDG.E R4, desc[UR4][R4.64] ;  /* 0x0000000404047981 */ /* 0x000ea4000c1e1900 */
[----:B---3--:R-:W-:Y:S01]  /*05a0*/  IMAD.WIDE.U32 R12, R3, 0x4, R12 ;  /* 0x00000004030c7825 */ /* 0x008fe200078e000c */
[----:B------:R-:W-:Y:S02]  /*05b0*/  IADD3.X R3, PT, PT, RZ, RZ, RZ, P1, !PT ;  /* 0x000000ffff037210 */ /* 0x000fe40000ffe4ff */
[----:B-1----:R-:W-:-:S03]  /*05c0*/  LEA R2, P1, R8, UR8, 0x2 ;  /* 0x0000000808027c11 */ /* 0x002fc6000f8210ff */
[----:B------:R-:W2:Y:S01]  /*05d0*/  LDG.E R12, desc[UR4][R12.64] ;  /* 0x000000040c0c7981 */ /* 0x000ea2000c1e1900 */
[----:B------:R-:W-:Y:S01]  /*05e0*/  LEA.HI.X R3, R8, UR9, R3, 0x2, P1 ;  /* 0x0000000908037c11 */ /* 0x000fe200088f1403 */
[C---:B------:R-:W-:Y:S02]  /*05f0*/  IMAD.WIDE R8, R11.reuse, 0x4, R6 ;  /* 0x000000040b087825 */ /* 0x040fe400078e0206 */
[----:B------:R-:W3:Y:S04]  /*0600*/  LDG.E R6, desc[UR4][R6.64] ;  /* 0x0000000406067981 */ /* 0x000ee8000c1e1900 */
[----:B------:R-:W3:Y:S01]  /*0610*/  LDG.E R18, desc[UR4][R2.64+0x4] ;  /* 0x0000040402127981 */ /* 0x000ee2000c1e1900 */
[----:B------:R-:W-:-:S03]  /*0620*/  IMAD.WIDE R10, R11, 0x4, R8 ;  /* 0x000000040b0a7825 */ /* 0x000fc600078e0208 */
[----:B------:R-:W4:Y:S04]  /*0630*/  LDG.E R21, desc[UR4][R8.64] ;  /* 0x0000000408157981 */ /* 0x000f28000c1e1900 */
[----:B------:R-:W4:Y:S04]  /*0640*/  LDG.E R15, desc[UR4][R2.64+0x8] ;  /* 0x00000804020f7981 */ /* 0x000f28000c1e1900 */
[----:B------:R-:W5:Y:S04]  /*0650*/  LDG.E R22, desc[UR4][R2.64+0xc] ;  /* 0x00000c0402167981 */ /* 0x000f68000c1e1900 */
[----:B------:R-:W5:Y:S01]  /*0660*/  LDG.E R10, desc[UR4][R10.64] ;  /* 0x000000040a0a7981 */ /* 0x000f62000c1e1900 */
[----:B------:R-:W-:Y:S01]  /*0670*/  IADD3 R20, PT, PT, R20, 0x4, RZ ;  /* 0x0000000414147810 */ /* 0x000fe20007ffe0ff */
[----:B--2---:R-:W-:-:S04]  /*0680*/  FFMA R29, R12, R4, R29 ;  /* 0x000000040c1d7223 */ /* 0x004fc8000000001d */
[----:B---3--:R-:W-:-:S04]  /*0690*/  FFMA R18, R18, R6, R29 ;  /* 0x0000000612127223 */ /* 0x008fc8000000001d */
[----:B----4-:R-:W-:-:S04]  /*06a0*/  FFMA R15, R15, R21, R18 ;  /* 0x000000150f0f7223 */ /* 0x010fc80000000012 */
[----:B-----5:R-:W-:-:S07]  /*06b0*/  FFMA R29, R22, R10, R15 ;  /* 0x0000000a161d7223 */ /* 0x020fce000000000f */
.L_x_3:
[----:B------:R-:W-:Y:S05]  /*06c0*/  @!P0 BRA `(.L_x_0) ;  /* 0x0000000000848947 */ /* 0x000fea0003800000 */
[----:B------:R-:W-:Y:S01]  /*06d0*/  ISETP.NE.AND P1, PT, R14, 0x1, PT ;  /* 0x000000010e00780c */ /* 0x000fe20003f25270 */
[----:B------:R-:W0:Y:S01]  /*06e0*/  LDC.64 R8, c[0x0][0x388] ;  /* 0x0000e200ff087b82 */ /* 0x000e220000000a00 */
[----:B------:R-:W-:-:S04]  /*06f0*/  LOP3.LUT R16, R16, 0x1, RZ, 0xc0, !PT ;  /* 0x0000000110107812 */ /* 0x000fc800078ec0ff */
[----:B------:R-:W-:-:S03]  /*0700*/  ISETP.NE.U32.AND P0, PT, R16, 0x1, PT ;  /* 0x000000011000780c */ /* 0x000fc60003f05070 */
[----:B------:R-:W1:Y:S04]  /*0710*/  LDC.64 R10, c[0x0][0x380] ;  /* 0x0000e000ff0a7b82 */ /* 0x000e680000000a00 */
[CC--:B------:R-:W-:Y:S02]  /*0720*/  @P1 IADD3 R12, P2, PT, R19.reuse, R20.reuse, RZ ;  /* 0x00000014130c1210 */ /* 0x0c0fe40007f5e0ff */
[----:B------:R-:W-:Y:S02]  /*0730*/  @P1 IADD3 R21, PT, PT, R19, R20, RZ ;  /* 0x0000001413151210 */ /* 0x000fe40007ffe0ff */
[----:B------:R-:W2:Y:S01]  /*0740*/  @P1 LDC R15, c[0x0][0x3a4] ;  /* 0x0000e900ff0f1b82 */ /* 0x000ea20000000800 */
[----:B------:R-:W-:-:S07]  /*0750*/  @P1 IADD3.X R14, PT, PT, RZ, RZ, RZ, P2, !PT ;  /* 0x000000ffff0e1210 */ /* 0x000fce00017fe4ff */
[----:B------:R-:W3:Y:S08]  /*0760*/  @P1 LDC.64 R6, c[0x0][0x380] ;  /* 0x0000e000ff061b82 */ /* 0x000ef00000000a00 */
[----:B------:R-:W4:Y:S01]  /*0770*/  @!P0 LDC R13, c[0x0][0x3a4] ;  /* 0x0000e900ff0d8b82 */ /* 0x000f220000000800 */
[----:B-1----:R-:W-:-:S06]  /*0780*/  @P1 IMAD.WIDE.U32 R10, R21, 0x4, R10 ;  /* 0x00000004150a1825 */ /* 0x002fcc00078e000a */
[----:B------:R-:W5:Y:S01]  /*0790*/  @P1 LDG.E R10, desc[UR4][R10.64] ;  /* 0x000000040a0a1981 */ /* 0x000f62000c1e1900 */
[----:B------:R-:W1:Y:S01]  /*07a0*/  LDC.64 R2, c[0x0][0x380] ;  /* 0x0000e000ff027b82 */ /* 0x000e620000000a00 */
[C---:B--2---:R-:W-:Y:S01]  /*07b0*/  @P1 IMAD R23, R20.reuse, R15, R0 ;  /* 0x0000000f14171224 */ /* 0x044fe200078e0200 */
[----:B------:R-:W-:-:S03]  /*07c0*/  @P1 IADD3 R20, PT, PT, R20, 0x2, RZ ;  /* 0x0000000214141810 */ /* 0x000fc60007ffe0ff */
[----:B0-----:R-:W-:-:S03]  /*07d0*/  @P1 IMAD.WIDE R8, R23, 0x4, R8 ;  /* 0x0000000417081825 */ /* 0x001fc600078e0208 */
[----:B------:R-:W0:Y:S01]  /*07e0*/  LDC.64 R4, c[0x0][0x388] ;  /* 0x0000e200ff047b82 */ /* 0x000e220000000a00 */
[C---:B---3--:R-:W-:Y:S02]  /*07f0*/  @P1 LEA R6, P2, R12.reuse, R6, 0x2 ;  /* 0x000000060c061211 */ /* 0x048fe400078410ff */
[----:B------:R-:W-:Y:S02]  /*0800*/  @!P0 IADD3 R19, PT, PT, R19, R20, RZ ;  /* 0x0000001413138210 */ /* 0x000fe40007ffe0ff */
[----:B------:R-:W-:Y:S01]  /*0810*/  @P1 LEA.HI.X R7, R12, R7, R14, 0x2, P2 ;  /* 0x000000070c071211 */ /* 0x000fe200010f140e */
[----:B------:R-:W-:Y:S01]  /*0820*/  @P1 IMAD.WIDE R14, R15, 0x4, R8 ;  /* 0x000000040f0e1825 */ /* 0x000fe200078e0208 */
[----:B------:R-:W5:Y:S03]  /*0830*/  @P1 LDG.E R12, desc[UR4][R8.64] ;  /* 0x00000004080c1981 */ /* 0x000f66000c1e1900 */
[----:B----4-:R-:W-:Y:S01]  /*0840*/  @!P0 IMAD R13, R20, R13, R0 ;  /* 0x0000000d140d8224 */ /* 0x010fe200078e0200 */
[----:B------:R-:W2:Y:S04]  /*0850*/  @P1 LDG.E R7, desc[UR4][R6.64+0x4] ;  /* 0x0000040406071981 */ /* 0x000ea8000c1e1900 */
[----:B------:R-:W2:Y:S01]  /*0860*/  @P1 LDG.E R14, desc[UR4][R14.64] ;  /* 0x000000040e0e1981 */ /* 0x000ea2000c1e1900 */
[----:B-1----:R-:W-:-:S06]  /*0870*/  @!P0 IMAD.WIDE.U32 R2, R19, 0x4, R2 ;  /* 0x0000000413028825 */ /* 0x002fcc00078e0002 */
[----:B------:R-:W3:Y:S01]  /*0880*/  @!P0 LDG.E R2, desc[UR4][R2.64] ;  /* 0x0000000402028981 */ /* 0x000ee2000c1e1900 */
[----:B0-----:R-:W-:-:S06]  /*0890*/  @!P0 IMAD.WIDE R4, R13, 0x4, R4 ;  /* 0x000000040d048825 */ /* 0x001fcc00078e0204 */
[----:B------:R-:W3:Y:S01]  /*08a0*/  @!P0 LDG.E R4, desc[UR4][R4.64] ;  /* 0x0000000404048981 */ /* 0x000ee2000c1e1900 */
[----:B-----5:R-:W-:-:S04]  /*08b0*/  @P1 FFMA R10, R10, R12, R29 ;  /* 0x0000000c0a0a1223 */ /* 0x020fc8000000001d */
[----:B--2---:R-:W-:-:S04]  /*08c0*/  @P1 FFMA R29, R7, R14, R10 ;  /* 0x0000000e071d1223 */ /* 0x004fc8000000000a */
[----:B---3--:R-:W-:-:S07]  /*08d0*/  @!P0 FFMA R29, R2, R4, R29 ;  /* 0x00000004021d8223 */ /* 0x008fce000000001d */
.L_x_0:
[----:B------:R-:W0:Y:S01]  /*08e0*/  LDC.64 R2, c[0x0][0x390] ;  /* 0x0000e400ff027b82 */ /* 0x000e220000000a00 */
[----:B------:R-:W-:-:S04]  /*08f0*/  IMAD R17, R17, UR7, R0 ;  /* 0x0000000711117c24 */ /* 0x000fc8000f8e0200 */
[----:B0-----:R-:W-:-:S05]  /*0900*/  IMAD.WIDE R2, R17, 0x4, R2 ;  /* 0x0000000411027825 */ /* 0x001fca00078e0202 */
[----:B------:R-:W-:Y:S01]  /*0910*/  STG.E desc[UR4][R2.64], R29 ;  /* 0x0000001d02007986 */ /* 0x000fe2000c101904 */
[----:B------:R-:W-:Y:S05]  /*0920*/  EXIT ;  /* 0x000000000000794d */ /* 0x000fea0003800000 */
.L_x_4:
[----:B------:R-:W-:-:S00]  /*0930*/  BRA `(.L_x_4) ;  /* 0xfffffffc00fc7947 */ /* 0x000fc0000383ffff */
[----:B------:R-:W-:-:S00]  /*0940*/  NOP ;  /* 0x0000000000007918 */ /* 0x000fc00000000000 */
        /* <DEDUP_REMOVED lines=11> */
.L_x_5:


//--------------------- .nv.shared.reserved.0     --------------------------
	.section	.nv.shared.reserved.0,"aw",@nobits
	.weak		__nv_reservedSMEM_offset_0_alias
	.size		__nv_reservedSMEM_offset_0_alias, 0, 64
	.other		__nv_reservedSMEM_offset_0_alias,@"STO_CUDA_RESERVED_SHARED STV_DEFAULT"
__nv_reservedSMEM_offset_0_alias:
	.zero		0
	.zero		64


//--------------------- .nv.constant0._Z14matrixMultiplyPfS_S_iiiiii --------------------------
	.section	.nv.constant0._Z14matrixMultiplyPfS_S_iiiiii,"a",@progbits
	.sectionflags	@""
	.align	4
.nv.constant0._Z14matrixMultiplyPfS_S_iiiiii:
	.zero		944


//--------------------- SYMBOLS --------------------------

	.type		.nv.reservedSmem.offset0,@object
	.size		.nv.reservedSmem.offset0,0x4
